//
// Generated by NVIDIA NVVM Compiler
//
// Compiler Build ID: CL-36424714
// Cuda compilation tools, release 13.0, V13.0.88
// Based on NVVM 20.0.0
//

.version 9.0
.target sm_100
.address_size 64

	// .globl	_Z12efieldKernelPdS_S_S_S_S_S_S_S_S_S_id

.visible .entry _Z12efieldKernelPdS_S_S_S_S_S_S_S_S_S_id(
	.param .u64 .ptr .align 1 _Z12efieldKernelPdS_S_S_S_S_S_S_S_S_S_id_param_0,
	.param .u64 .ptr .align 1 _Z12efieldKernelPdS_S_S_S_S_S_S_S_S_S_id_param_1,
	.param .u64 .ptr .align 1 _Z12efieldKernelPdS_S_S_S_S_S_S_S_S_S_id_param_2,
	.param .u64 .ptr .align 1 _Z12efieldKernelPdS_S_S_S_S_S_S_S_S_S_id_param_3,
	.param .u64 .ptr .align 1 _Z12efieldKernelPdS_S_S_S_S_S_S_S_S_S_id_param_4,
	.param .u64 .ptr .align 1 _Z12efieldKernelPdS_S_S_S_S_S_S_S_S_S_id_param_5,
	.param .u64 .ptr .align 1 _Z12efieldKernelPdS_S_S_S_S_S_S_S_S_S_id_param_6,
	.param .u64 .ptr .align 1 _Z12efieldKernelPdS_S_S_S_S_S_S_S_S_S_id_param_7,
	.param .u64 .ptr .align 1 _Z12efieldKernelPdS_S_S_S_S_S_S_S_S_S_id_param_8,
	.param .u64 .ptr .align 1 _Z12efieldKernelPdS_S_S_S_S_S_S_S_S_S_id_param_9,
	.param .u64 .ptr .align 1 _Z12efieldKernelPdS_S_S_S_S_S_S_S_S_S_id_param_10,
	.param .u32 _Z12efieldKernelPdS_S_S_S_S_S_S_S_S_S_id_param_11,
	.param .f64 _Z12efieldKernelPdS_S_S_S_S_S_S_S_S_S_id_param_12
)
{
	.reg .pred 	%p<9>;
	.reg .b32 	%r<8>;
	.reg .b64 	%rd<57>;
	.reg .b64 	%fd<41>;

	ld.param.u64 	%rd12, [_Z12efieldKernelPdS_S_S_S_S_S_S_S_S_S_id_param_0];
	ld.param.u64 	%rd13, [_Z12efieldKernelPdS_S_S_S_S_S_S_S_S_S_id_param_1];
	ld.param.u64 	%rd14, [_Z12efieldKernelPdS_S_S_S_S_S_S_S_S_S_id_param_2];
	ld.param.u64 	%rd5, [_Z12efieldKernelPdS_S_S_S_S_S_S_S_S_S_id_param_4];
	ld.param.u64 	%rd7, [_Z12efieldKernelPdS_S_S_S_S_S_S_S_S_S_id_param_6];
	ld.param.u64 	%rd8, [_Z12efieldKernelPdS_S_S_S_S_S_S_S_S_S_id_param_7];
	ld.param.u64 	%rd9, [_Z12efieldKernelPdS_S_S_S_S_S_S_S_S_S_id_param_8];
	ld.param.u64 	%rd10, [_Z12efieldKernelPdS_S_S_S_S_S_S_S_S_S_id_param_9];
	ld.param.u64 	%rd11, [_Z12efieldKernelPdS_S_S_S_S_S_S_S_S_S_id_param_10];
	ld.param.u32 	%r4, [_Z12efieldKernelPdS_S_S_S_S_S_S_S_S_S_id_param_11];
	ld.param.f64 	%fd1, [_Z12efieldKernelPdS_S_S_S_S_S_S_S_S_S_id_param_12];
	cvta.to.global.u64 	%rd1, %rd14;
	cvta.to.global.u64 	%rd2, %rd13;
	cvta.to.global.u64 	%rd3, %rd12;
	mov.u32 	%r5, %tid.x;
	setp.lt.u32 	%p1, %r5, 2;
	add.s32 	%r2, %r4, -3;
	setp.ge.s32 	%p2, %r5, %r2;
	or.pred  	%p3, %p1, %p2;
	@%p3 bra 	$L__BB0_2;
	ld.param.u64 	%rd56, [_Z12efieldKernelPdS_S_S_S_S_S_S_S_S_S_id_param_5];
	ld.param.u64 	%rd55, [_Z12efieldKernelPdS_S_S_S_S_S_S_S_S_S_id_param_3];
	cvta.to.global.u64 	%rd15, %rd56;
	cvta.to.global.u64 	%rd16, %rd9;
	cvta.to.global.u64 	%rd17, %rd7;
	cvta.to.global.u64 	%rd18, %rd10;
	cvta.to.global.u64 	%rd19, %rd5;
	cvta.to.global.u64 	%rd20, %rd8;
	cvta.to.global.u64 	%rd21, %rd11;
	cvta.to.global.u64 	%rd22, %rd55;
	mul.wide.u32 	%rd23, %r5, 8;
	add.s64 	%rd24, %rd3, %rd23;
	ld.global.f64 	%fd2, [%rd24];
	add.s64 	%rd25, %rd15, %rd23;
	ld.global.f64 	%fd3, [%rd25];
	add.s64 	%rd26, %rd16, %rd23;
	ld.global.f64 	%fd4, [%rd26];
	add.f64 	%fd5, %fd3, %fd4;
	sub.f64 	%fd6, %fd2, %fd5;
	st.global.f64 	[%rd24], %fd6;
	add.s64 	%rd27, %rd2, %rd23;
	ld.global.f64 	%fd7, [%rd27];
	add.s64 	%rd28, %rd17, %rd23;
	ld.global.f64 	%fd8, [%rd28];
	add.s64 	%rd29, %rd18, %rd23;
	ld.global.f64 	%fd9, [%rd29];
	add.f64 	%fd10, %fd8, %fd9;
	sub.f64 	%fd11, %fd7, %fd10;
	add.s64 	%rd30, %rd19, %rd23;
	ld.global.f64 	%fd12, [%rd30+8];
	ld.global.f64 	%fd13, [%rd30];
	sub.f64 	%fd14, %fd12, %fd13;
	mul.f64 	%fd15, %fd1, %fd14;
	sub.f64 	%fd16, %fd11, %fd15;
	st.global.f64 	[%rd27], %fd16;
	add.s64 	%rd31, %rd1, %rd23;
	ld.global.f64 	%fd17, [%rd31];
	add.s64 	%rd32, %rd20, %rd23;
	ld.global.f64 	%fd18, [%rd32];
	add.s64 	%rd33, %rd21, %rd23;
	ld.global.f64 	%fd19, [%rd33];
	add.f64 	%fd20, %fd18, %fd19;
	sub.f64 	%fd21, %fd17, %fd20;
	add.s64 	%rd34, %rd22, %rd23;
	ld.global.f64 	%fd22, [%rd34+8];
	ld.global.f64 	%fd23, [%rd34];
	sub.f64 	%fd24, %fd22, %fd23;
	fma.rn.f64 	%fd25, %fd1, %fd24, %fd21;
	st.global.f64 	[%rd31], %fd25;
$L__BB0_2:
	add.s32 	%r6, %r4, -1;
	setp.ne.s32 	%p4, %r5, %r6;
	@%p4 bra 	$L__BB0_4;
	ld.global.f64 	%fd26, [%rd3+32];
	mul.wide.u32 	%rd35, %r5, 8;
	add.s64 	%rd36, %rd3, %rd35;
	st.global.f64 	[%rd36], %fd26;
	ld.global.f64 	%fd27, [%rd2+32];
	add.s64 	%rd37, %rd2, %rd35;
	st.global.f64 	[%rd37], %fd27;
	ld.global.f64 	%fd28, [%rd1+32];
	add.s64 	%rd38, %rd1, %rd35;
	st.global.f64 	[%rd38], %fd28;
$L__BB0_4:
	add.s32 	%r7, %r4, -2;
	setp.ne.s32 	%p5, %r5, %r7;
	@%p5 bra 	$L__BB0_6;
	ld.global.f64 	%fd29, [%rd3+24];
	mul.wide.u32 	%rd39, %r5, 8;
	add.s64 	%rd40, %rd3, %rd39;
	st.global.f64 	[%rd40], %fd29;
	ld.global.f64 	%fd30, [%rd2+24];
	add.s64 	%rd41, %rd2, %rd39;
	st.global.f64 	[%rd41], %fd30;
	ld.global.f64 	%fd31, [%rd1+24];
	add.s64 	%rd42, %rd1, %rd39;
	st.global.f64 	[%rd42], %fd31;
$L__BB0_6:
	setp.ne.s32 	%p6, %r5, %r2;
	@%p6 bra 	$L__BB0_8;
	ld.global.f64 	%fd32, [%rd3+16];
	mul.wide.u32 	%rd43, %r5, 8;
	add.s64 	%rd44, %rd3, %rd43;
	st.global.f64 	[%rd44], %fd32;
	ld.global.f64 	%fd33, [%rd2+16];
	add.s64 	%rd45, %rd2, %rd43;
	st.global.f64 	[%rd45], %fd33;
	ld.global.f64 	%fd34, [%rd1+16];
	add.s64 	%rd46, %rd1, %rd43;
	st.global.f64 	[%rd46], %fd34;
$L__BB0_8:
	setp.eq.s32 	%p7, %r5, 1;
	@%p7 bra 	$L__BB0_11;
	setp.ne.s32 	%p8, %r5, 0;
	@%p8 bra 	$L__BB0_12;
	mul.wide.s32 	%rd51, %r4, 8;
	add.s64 	%rd52, %rd3, %rd51;
	ld.global.f64 	%fd38, [%rd52+-40];
	st.global.f64 	[%rd3], %fd38;
	add.s64 	%rd53, %rd2, %rd51;
	ld.global.f64 	%fd39, [%rd53+-40];
	st.global.f64 	[%rd2], %fd39;
	add.s64 	%rd54, %rd1, %rd51;
	ld.global.f64 	%fd40, [%rd54+-40];
	st.global.f64 	[%rd1], %fd40;
	bra.uni 	$L__BB0_12;
$L__BB0_11:
	mul.wide.s32 	%rd47, %r4, 8;
	add.s64 	%rd48, %rd3, %rd47;
	ld.global.f64 	%fd35, [%rd48+-32];
	st.global.f64 	[%rd3+8], %fd35;
	add.s64 	%rd49, %rd2, %rd47;
	ld.global.f64 	%fd36, [%rd49+-32];
	st.global.f64 	[%rd2+8], %fd36;
	add.s64 	%rd50, %rd1, %rd47;
	ld.global.f64 	%fd37, [%rd50+-32];
	st.global.f64 	[%rd1+8], %fd37;
$L__BB0_12:
	ret;

}


// ===== COMPILED SASS (sm_100) =====

	.target	sm_100

	.elftype	@"ET_EXEC"


//--------------------- .note.nv.tkinfo           --------------------------
	.section	.note.nv.tkinfo,"",@"SHT_NOTE"
	.sectionflags	@"SHF_NOTE_NV_TKINFO"
	.tkinfo
        /*0018*/ 	.word	0x00000002
        /*0030*/ 	.string	""
        /*0030*/ 	.string	"ptxas"
        /*0030*/ 	.string	"Cuda compilation tools, release 13.0, V13.0.88"
        /*0030*/ 	.string	"Build cuda_13.0.r13.0/compiler.36424714_0"
        /*0030*/ 	.string	"-arch sm_100 -m 64 "



//--------------------- .note.nv.cuinfo           --------------------------
	.section	.note.nv.cuinfo,"",@"SHT_NOTE"
	.sectionflags	@"SHF_NOTE_NV_CUINFO"
        /*0018*/ 	.short	0x0002
        /*001a*/ 	.short	0x0064
        /*001c*/ 	.short	0x0082
	.zero		2


//--------------------- .nv.info                  --------------------------
	.section	.nv.info,"",@"SHT_CUDA_INFO"
	.align	4


	//----- nvinfo : EIATTR_REGCOUNT
	.align		4
        /*0000*/ 	.byte	0x04, 0x2f
        /*0002*/ 	.short	(.L_1 - .L_0)
	.align		4
.L_0:
        /*0004*/ 	.word	index@(_Z12efieldKernelPdS_S_S_S_S_S_S_S_S_S_id)
        /*0008*/ 	.word	0x00000020


	//----- nvinfo : EIATTR_FRAME_SIZE
	.align		4
.L_1:
        /*000c*/ 	.byte	0x04, 0x11
        /*000e*/ 	.short	(.L_3 - .L_2)
	.align		4
.L_2:
        /*0010*/ 	.word	index@(_Z12efieldKernelPdS_S_S_S_S_S_S_S_S_S_id)
        /*0014*/ 	.word	0x00000000


	//----- nvinfo : EIATTR_MIN_STACK_SIZE
	.align		4
.L_3:
        /*0018*/ 	.byte	0x04, 0x12
        /*001a*/ 	.short	(.L_5 - .L_4)
	.align		4
.L_4:
        /*001c*/ 	.word	index@(_Z12efieldKernelPdS_S_S_S_S_S_S_S_S_S_id)
        /*0020*/ 	.word	0x00000000
.L_5:


//--------------------- .nv.compat                --------------------------
	.section	.nv.compat,"",@"SHT_CUDA_COMPAT_INFO"
	.align	4
        /*0000*/ 	.byte	0x02, 0x09, 0x00, 0x00, 0x02, 0x02, 0x01, 0x00, 0x02, 0x05, 0x05, 0x00, 0x03, 0x07, 0x01, 0x01
        /*0010*/ 	.byte	0x02, 0x03, 0x00, 0x00, 0x02, 0x06, 0x01, 0x00, 0x04, 0x0b, 0x08, 0x00, 0x01, 0x00, 0x00, 0x00
        /*0020*/ 	.byte	0x00, 0x00, 0x00, 0x00


//--------------------- .nv.info._Z12efieldKernelPdS_S_S_S_S_S_S_S_S_S_id --------------------------
	.section	.nv.info._Z12efieldKernelPdS_S_S_S_S_S_S_S_S_S_id,"",@"SHT_CUDA_INFO"
	.sectionflags	@""
	.align	4


	//----- nvinfo : EIATTR_CUDA_API_VERSION
	.align		4
        /*0000*/ 	.byte	0x04, 0x37
        /*0002*/ 	.short	(.L_7 - .L_6)
.L_6:
        /*0004*/ 	.word	0x00000082


	//----- nvinfo : EIATTR_KPARAM_INFO
	.align		4
.L_7:
        /*0008*/ 	.byte	0x04, 0x17
        /*000a*/ 	.short	(.L_9 - .L_8)
.L_8:
        /*000c*/ 	.word	0x00000000
        /*0010*/ 	.short	0x000c
        /*0012*/ 	.short	0x0060
        /*0014*/ 	.byte	0x00, 0xf0, 0x21, 0x00


	//----- nvinfo : EIATTR_KPARAM_INFO
	.align		4
.L_9:
        /*0018*/ 	.byte	0x04, 0x17
        /*001a*/ 	.short	(.L_11 - .L_10)
.L_10:
        /*001c*/ 	.word	0x00000000
        /*0020*/ 	.short	0x000b
        /*0022*/ 	.short	0x0058
        /*0024*/ 	.byte	0x00, 0xf0, 0x11, 0x00


	//----- nvinfo : EIATTR_KPARAM_INFO
	.align		4
.L_11:
        /*0028*/ 	.byte	0x04, 0x17
        /*002a*/ 	.short	(.L_13 - .L_12)
.L_12:
        /*002c*/ 	.word	0x00000000
        /*0030*/ 	.short	0x000a
        /*0032*/ 	.short	0x0050
        /*0034*/ 	.byte	0x00, 0xf5, 0x21, 0x00


	//----- nvinfo : EIATTR_KPARAM_INFO
	.align		4
.L_13:
        /*0038*/ 	.byte	0x04, 0x17
        /*003a*/ 	.short	(.L_15 - .L_14)
.L_14:
        /*003c*/ 	.word	0x00000000
        /*0040*/ 	.short	0x0009
        /*0042*/ 	.short	0x0048
        /*0044*/ 	.byte	0x00, 0xf5, 0x21, 0x00


	//----- nvinfo : EIATTR_KPARAM_INFO
	.align		4
.L_15:
        /*0048*/ 	.byte	0x04, 0x17
        /*004a*/ 	.short	(.L_17 - .L_16)
.L_16:
        /*004c*/ 	.word	0x00000000
        /*0050*/ 	.short	0x0008
        /*0052*/ 	.short	0x0040
        /*0054*/ 	.byte	0x00, 0xf5, 0x21, 0x00


	//----- nvinfo : EIATTR_KPARAM_INFO
	.align		4
.L_17:
        /*0058*/ 	.byte	0x04, 0x17
        /*005a*/ 	.short	(.L_19 - .L_18)
.L_18:
        /*005c*/ 	.word	0x00000000
        /*0060*/ 	.short	0x0007
        /*0062*/ 	.short	0x0038
        /*0064*/ 	.byte	0x00, 0xf5, 0x21, 0x00


	//----- nvinfo : EIATTR_KPARAM_INFO
	.align		4
.L_19:
        /*0068*/ 	.byte	0x04, 0x17
        /*006a*/ 	.short	(.L_21 - .L_20)
.L_20:
        /*006c*/ 	.word	0x00000000
        /*0070*/ 	.short	0x0006
        /*0072*/ 	.short	0x0030
        /*0074*/ 	.byte	0x00, 0xf5, 0x21, 0x00


	//----- nvinfo : EIATTR_KPARAM_INFO
	.align		4
.L_21:
        /*0078*/ 	.byte	0x04, 0x17
        /*007a*/ 	.short	(.L_23 - .L_22)
.L_22:
        /*007c*/ 	.word	0x00000000
        /*0080*/ 	.short	0x0005
        /*0082*/ 	.short	0x0028
        /*0084*/ 	.byte	0x00, 0xf5, 0x21, 0x00


	//----- nvinfo : EIATTR_KPARAM_INFO
	.align		4
.L_23:
        /*0088*/ 	.byte	0x04, 0x17
        /*008a*/ 	.short	(.L_25 - .L_24)
.L_24:
        /*008c*/ 	.word	0x00000000
        /*0090*/ 	.short	0x0004
        /*0092*/ 	.short	0x0020
        /*0094*/ 	.byte	0x00, 0xf5, 0x21, 0x00


	//----- nvinfo : EIATTR_KPARAM_INFO
	.align		4
.L_25:
        /*0098*/ 	.byte	0x04, 0x17
        /*009a*/ 	.short	(.L_27 - .L_26)
.L_26:
        /*009c*/ 	.word	0x00000000
        /*00a0*/ 	.short	0x0003
        /*00a2*/ 	.short	0x0018
        /*00a4*/ 	.byte	0x00, 0xf5, 0x21, 0x00


	//----- nvinfo : EIATTR_KPARAM_INFO
	.align		4
.L_27:
        /*00a8*/ 	.byte	0x04, 0x17
        /*00aa*/ 	.short	(.L_29 - .L_28)
.L_28:
        /*00ac*/ 	.word	0x00000000
        /*00b0*/ 	.short	0x0002
        /*00b2*/ 	.short	0x0010
        /*00b4*/ 	.byte	0x00, 0xf5, 0x21, 0x00


	//----- nvinfo : EIATTR_KPARAM_INFO
	.align		4
.L_29:
        /*00b8*/ 	.byte	0x04, 0x17
        /*00ba*/ 	.short	(.L_31 - .L_30)
.L_30:
        /*00bc*/ 	.word	0x00000000
        /*00c0*/ 	.short	0x0001
        /*00c2*/ 	.short	0x0008
        /*00c4*/ 	.byte	0x00, 0xf5, 0x21, 0x00


	//----- nvinfo : EIATTR_KPARAM_INFO
	.align		4
.L_31:
        /*00c8*/ 	.byte	0x04, 0x17
        /*00ca*/ 	.short	(.L_33 - .L_32)
.L_32:
        /*00cc*/ 	.word	0x00000000
        /*00d0*/ 	.short	0x0000
        /*00d2*/ 	.short	0x0000
        /*00d4*/ 	.byte	0x00, 0xf5, 0x21, 0x00


	//----- nvinfo : EIATTR_SPARSE_MMA_MASK
	.align		4
.L_33:
        /*00d8*/ 	.byte	0x03, 0x50
        /*00da*/ 	.short	0x0000


	//----- nvinfo : EIATTR_MAXREG_COUNT
	.align		4
        /*00dc*/ 	.byte	0x03, 0x1b
        /*00de*/ 	.short	0x00ff


	//----- nvinfo : EIATTR_MERCURY_ISA_VERSION
	.align		4
        /*00e0*/ 	.byte	0x03, 0x5f
        /*00e2*/ 	.short	0x0101


	//----- nvinfo : EIATTR_VRC_CTA_INIT_COUNT
	.align		4
        /*00e4*/ 	.byte	0x02, 0x4a
	.zero		1
	.zero		1


	//----- nvinfo : EIATTR_EXIT_INSTR_OFFSETS
	.align		4
        /*00e8*/ 	.byte	0x04, 0x1c
        /*00ea*/ 	.short	(.L_35 - .L_34)


	//   ....[0]....
.L_34:
        /*00ec*/ 	.word	0x00000730


	//   ....[1]....
        /*00f0*/ 	.word	0x00000830


	//   ....[2]....
        /*00f4*/ 	.word	0x00000930


	//----- nvinfo : EIATTR_CRS_STACK_SIZE
	.align		4
.L_35:
        /*00f8*/ 	.byte	0x04, 0x1e
        /*00fa*/ 	.short	(.L_37 - .L_36)
.L_36:
        /*00fc*/ 	.word	0x00000000


	//----- nvinfo : EIATTR_CBANK_PARAM_SIZE
	.align		4
.L_37:
        /*0100*/ 	.byte	0x03, 0x19
        /*0102*/ 	.short	0x0068


	//----- nvinfo : EIATTR_PARAM_CBANK
	.align		4
        /*0104*/ 	.byte	0x04, 0x0a
        /*0106*/ 	.short	(.L_39 - .L_38)
	.align		4
.L_38:
        /*0108*/ 	.word	index@(.nv.constant0._Z12efieldKernelPdS_S_S_S_S_S_S_S_S_S_id)
        /*010c*/ 	.short	0x0380
        /*010e*/ 	.short	0x0068


	//----- nvinfo : EIATTR_SW_WAR
	.align		4
.L_39:
        /*0110*/ 	.byte	0x04, 0x36
        /*0112*/ 	.short	(.L_41 - .L_40)
.L_40:
        /*0114*/ 	.word	0x00000008
.L_41:


//--------------------- .nv.callgraph             --------------------------
	.section	.nv.callgraph,"",@"SHT_CUDA_CALLGRAPH"
	.align	4
	.sectionentsize	8
	.align		4
        /*0000*/ 	.word	0x00000000
	.align		4
        /*0004*/ 	.word	0xffffffff
	.align		4
        /*0008*/ 	.word	0x00000000
	.align		4
        /*000c*/ 	.word	0xfffffffe
	.align		4
        /*0010*/ 	.word	0x00000000
	.align		4
        /*0014*/ 	.word	0xfffffffd
	.align		4
        /*0018*/ 	.word	0x00000000
	.align		4
        /*001c*/ 	.word	0xfffffffc


//--------------------- .text._Z12efieldKernelPdS_S_S_S_S_S_S_S_S_S_id --------------------------
	.section	.text._Z12efieldKernelPdS_S_S_S_S_S_S_S_S_S_id,"ax",@progbits
	.align	128
        .global         _Z12efieldKernelPdS_S_S_S_S_S_S_S_S_S_id
        .type           _Z12efieldKernelPdS_S_S_S_S_S_S_S_S_S_id,@function
        .size           _Z12efieldKernelPdS_S_S_S_S_S_S_S_S_S_id,(.L_x_6 - _Z12efieldKernelPdS_S_S_S_S_S_S_S_S_S_id)
        .other          _Z12efieldKernelPdS_S_S_S_S_S_S_S_S_S_id,@"STO_CUDA_ENTRY STV_DEFAULT"
_Z12efieldKernelPdS_S_S_S_S_S_S_S_S_S_id:
.text._Z12efieldKernelPdS_S_S_S_S_S_S_S_S_S_id:
[----:B------:R-:W-:Y:S01]  /*0000*/  LDC R1, c[0x0][0x37c] ;  /* 0x0000df00ff017b82 */ /* 0x000fe20000000800 */
[----:B------:R-:W0:Y:S07]  /*0010*/  S2R R0, SR_TID.X ;  /* 0x0000000000007919 */ /* 0x000e2e0000002100 */
[----:B------:R-:W1:Y:S01]  /*0020*/  LDC R4, c[0x0][0x3d8] ;  /* 0x0000f600ff047b82 */ /* 0x000e620000000800 */
[----:B------:R-:W2:Y:S01]  /*0030*/  LDCU.64 UR4, c[0x0][0x358] ;  /* 0x00006b00ff0477ac */ /* 0x000ea20008000a00 */
[----:B------:R-:W-:Y:S01]  /*0040*/  BSSY.RECONVERGENT B0, `(.L_x_0) ;  /* 0x0000039000007945 */ /* 0x000fe20003800200 */
[----:B-1----:R-:W-:-:S02]  /*0050*/  IADD3 R3, PT, PT, R4, -0x1, RZ ;  /* 0xffffffff04037810 */ /* 0x002fc40007ffe0ff */
[----:B------:R-:W-:Y:S02]  /*0060*/  IADD3 R5, PT, PT, R4, -0x3, RZ ;  /* 0xfffffffd04057810 */ /* 0x000fe40007ffe0ff */
[C---:B0-----:R-:W-:Y:S02]  /*0070*/  ISETP.NE.AND P1, PT, R0.reuse, R3, PT ;  /* 0x000000030000720c */ /* 0x041fe40003f25270 */
[----:B------:R-:W-:-:S04]  /*0080*/  ISETP.GE.AND P0, PT, R0, R5, PT ;  /* 0x000000050000720c */ /* 0x000fc80003f06270 */
[----:B------:R-:W-:-:S07]  /*0090*/  ISETP.LT.U32.OR P0, PT, R0, 0x2, P0 ;  /* 0x000000020000780c */ /* 0x000fce0000701470 */
[----:B------:R-:W0:Y:S06]  /*00a0*/  @!P1 LDC.64 R2, c[0x0][0x380] ;  /* 0x0000e000ff029b82 */ /* 0x000e2c0000000a00 */
[----:B--2---:R-:W-:Y:S05]  /*00b0*/  @P0 BRA `(.L_x_1) ;  /* 0x0000000000c40947 */ /* 0x004fea0003800000 */
[----:B------:R-:W1:Y:S01]  /*00c0*/  LDC.64 R16, c[0x0][0x3a8] ;  /* 0x0000ea00ff107b82 */ /* 0x000e620000000a00 */
[----:B------:R-:W2:Y:S07]  /*00d0*/  LDCU.64 UR6, c[0x0][0x3e0] ;  /* 0x00007c00ff0677ac */ /* 0x000eae0008000a00 */
[----:B------:R-:W3:Y:S08]  /*00e0*/  LDC.64 R18, c[0x0][0x3c0] ;  /* 0x0000f000ff127b82 */ /* 0x000ef00000000a00 */
[----:B------:R-:W4:Y:S01]  /*00f0*/  LDC.64 R10, c[0x0][0x380] ;  /* 0x0000e000ff0a7b82 */ /* 0x000f220000000a00 */
[----:B-1----:R-:W-:-:S07]  /*0100*/  IMAD.WIDE.U32 R16, R0, 0x8, R16 ;  /* 0x0000000800107825 */ /* 0x002fce00078e0010 */
[----:B------:R-:W1:Y:S01]  /*0110*/  LDC.64 R12, c[0x0][0x3c8] ;  /* 0x0000f200ff0c7b82 */ /* 0x000e620000000a00 */
[----:B------:R-:W5:Y:S01]  /*0120*/  LDG.E.64 R16, desc[UR4][R16.64] ;  /* 0x0000000410107981 */ /* 0x000f62000c1e1b00 */
[----:B---3--:R-:W-:-:S06]  /*0130*/  IMAD.WIDE.U32 R18, R0, 0x8, R18 ;  /* 0x0000000800127825 */ /* 0x008fcc00078e0012 */
[----:B------:R-:W3:Y:S01]  /*0140*/  LDC.64 R26, c[0x0][0x3b0] ;  /* 0x0000ec00ff1a7b82 */ /* 0x000ee20000000a00 */
[----:B------:R-:W5:Y:S01]  /*0150*/  LDG.E.64 R18, desc[UR4][R18.64] ;  /* 0x0000000412127981 */ /* 0x000f62000c1e1b00 */
[----:B----4-:R-:W-:-:S06]  /*0160*/  IMAD.WIDE.U32 R10, R0, 0x8, R10 ;  /* 0x00000008000a7825 */ /* 0x010fcc00078e000a */
[----:B------:R-:W4:Y:S01]  /*0170*/  LDC.64 R6, c[0x0][0x388] ;  /* 0x0000e200ff067b82 */ /* 0x000f220000000a00 */
[----:B------:R-:W2:Y:S07]  /*0180*/  LDG.E.64 R14, desc[UR4][R10.64] ;  /* 0x000000040a0e7981 */ /* 0x000eae000c1e1b00 */
[----:B------:R-:W0:Y:S01]  /*0190*/  LDC.64 R8, c[0x0][0x3a0] ;  /* 0x0000e800ff087b82 */ /* 0x000e220000000a00 */
[----:B-1----:R-:W-:-:S04]  /*01a0*/  IMAD.WIDE.U32 R22, R0, 0x8, R12 ;  /* 0x0000000800167825 */ /* 0x002fc800078e000c */
[----:B---3--:R-:W-:-:S04]  /*01b0*/  IMAD.WIDE.U32 R26, R0, 0x8, R26 ;  /* 0x00000008001a7825 */ /* 0x008fc800078e001a */
[----:B----4-:R-:W-:-:S04]  /*01c0*/  IMAD.WIDE.U32 R6, R0, 0x8, R6 ;  /* 0x0000000800067825 */ /* 0x010fc800078e0006 */
[C---:B0-----:R-:W-:Y:S01]  /*01d0*/  IMAD.WIDE.U32 R28, R0.reuse, 0x8, R8 ;  /* 0x00000008001c7825 */ /* 0x041fe200078e0008 */
[----:B-----5:R-:W-:Y:S01]  /*01e0*/  DADD R20, R16, R18 ;  /* 0x0000000010147229 */ /* 0x020fe20000000012 */
[----:B------:R-:W0:Y:S07]  /*01f0*/  LDC.64 R16, c[0x0][0x3b8] ;  /* 0x0000ee00ff107b82 */ /* 0x000e2e0000000a00 */
[----:B--2---:R-:W-:Y:S01]  /*0200*/  DADD R24, R14, -R20 ;  /* 0x000000000e187229 */ /* 0x004fe20000000814 */
[----:B------:R-:W1:Y:S06]  /*0210*/  LDC.64 R14, c[0x0][0x3d0] ;  /* 0x0000f400ff0e7b82 */ /* 0x000e6c0000000a00 */
[----:B------:R2:W-:Y:S04]  /*0220*/  STG.E.64 desc[UR4][R10.64], R24 ;  /* 0x000000180a007986 */ /* 0x0005e8000c101b04 */
[----:B------:R-:W3:Y:S04]  /*0230*/  LDG.E.64 R12, desc[UR4][R26.64] ;  /* 0x000000041a0c7981 */ /* 0x000ee8000c1e1b00 */
[----:B------:R-:W3:Y:S04]  /*0240*/  LDG.E.64 R22, desc[UR4][R22.64] ;  /* 0x0000000416167981 */ /* 0x000ee8000c1e1b00 */
[----:B------:R-:W4:Y:S01]  /*0250*/  LDG.E.64 R8, desc[UR4][R6.64] ;  /* 0x0000000406087981 */ /* 0x000f22000c1e1b00 */
[----:B--2---:R-:W2:Y:S03]  /*0260*/  LDC.64 R10, c[0x0][0x390] ;  /* 0x0000e400ff0a7b82 */ /* 0x004ea60000000a00 */
[----:B------:R-:W5:Y:S04]  /*0270*/  LDG.E.64 R20, desc[UR4][R28.64+0x8] ;  /* 0x000008041c147981 */ /* 0x000f68000c1e1b00 */
[----:B------:R-:W5:Y:S01]  /*0280*/  LDG.E.64 R18, desc[UR4][R28.64] ;  /* 0x000000041c127981 */ /* 0x000f62000c1e1b00 */
[----:B0-----:R-:W-:-:S04]  /*0290*/  IMAD.WIDE.U32 R16, R0, 0x8, R16 ;  /* 0x0000000800107825 */ /* 0x001fc800078e0010 */
[----:B-1----:R-:W-:-:S04]  /*02a0*/  IMAD.WIDE.U32 R14, R0, 0x8, R14 ;  /* 0x00000008000e7825 */ /* 0x002fc800078e000e */
[----:B--2---:R-:W-:Y:S01]  /*02b0*/  IMAD.WIDE.U32 R10, R0, 0x8, R10 ;  /* 0x00000008000a7825 */ /* 0x004fe200078e000a */
[----:B---3--:R-:W-:Y:S01]  /*02c0*/  DADD R24, R12, R22 ;  /* 0x000000000c187229 */ /* 0x008fe20000000016 */
[----:B------:R-:W0:Y:S07]  /*02d0*/  LDC.64 R12, c[0x0][0x398] ;  /* 0x0000e600ff0c7b82 */ /* 0x000e2e0000000a00 */
[----:B----4-:R-:W-:Y:S02]  /*02e0*/  DADD R8, R8, -R24 ;  /* 0x0000000008087229 */ /* 0x010fe40000000818 */
[----:B-----5:R-:W-:-:S08]  /*02f0*/  DADD R18, R20, -R18 ;  /* 0x0000000014127229 */ /* 0x020fd00000000812 */
[----:B------:R-:W-:-:S07]  /*0300*/  DFMA R8, -R18, UR6, R8 ;  /* 0x0000000612087c2b */ /* 0x000fce0008000108 */
[----:B------:R1:W-:Y:S01]  /*0310*/  STG.E.64 desc[UR4][R6.64], R8 ;  /* 0x0000000806007986 */ /* 0x0003e2000c101b04 */
[----:B0-----:R-:W-:-:S03]  /*0320*/  IMAD.WIDE.U32 R20, R0, 0x8, R12 ;  /* 0x0000000800147825 */ /* 0x001fc600078e000c */
[----:B------:R-:W2:Y:S04]  /*0330*/  LDG.E.64 R16, desc[UR4][R16.64] ;  /* 0x0000000410107981 */ /* 0x000ea8000c1e1b00 */
[----:B------:R-:W2:Y:S04]  /*0340*/  LDG.E.64 R14, desc[UR4][R14.64] ;  /* 0x000000040e0e7981 */ /* 0x000ea8000c1e1b00 */
[----:B------:R-:W3:Y:S04]  /*0350*/  LDG.E.64 R22, desc[UR4][R20.64+0x8] ;  /* 0x0000080414167981 */ /* 0x000ee8000c1e1b00 */
[----:B------:R-:W3:Y:S04]  /*0360*/  LDG.E.64 R24, desc[UR4][R20.64] ;  /* 0x0000000414187981 */ /* 0x000ee8000c1e1b00 */
[----:B------:R-:W4:Y:S01]  /*0370*/  LDG.E.64 R12, desc[UR4][R10.64] ;  /* 0x000000040a0c7981 */ /* 0x000f22000c1e1b00 */
[----:B--2---:R-:W-:-:S02]  /*0380*/  DADD R18, R16, R14 ;  /* 0x0000000010127229 */ /* 0x004fc4000000000e */
[----:B---3--:R-:W-:-:S06]  /*0390*/  DADD R22, R22, -R24 ;  /* 0x0000000016167229 */ /* 0x008fcc0000000818 */
[----:B----4-:R-:W-:-:S08]  /*03a0*/  DADD R12, R12, -R18 ;  /* 0x000000000c0c7229 */ /* 0x010fd00000000812 */
[----:B------:R-:W-:-:S07]  /*03b0*/  DFMA R12, R22, UR6, R12 ;  /* 0x00000006160c7c2b */ /* 0x000fce000800000c */
[----:B------:R1:W-:Y:S04]  /*03c0*/  STG.E.64 desc[UR4][R10.64], R12 ;  /* 0x0000000c0a007986 */ /* 0x0003e8000c101b04 */
.L_x_1:
[----:B------:R-:W-:Y:S05]  /*03d0*/  BSYNC.RECONVERGENT B0 ;  /* 0x0000000000007941 */ /* 0x000fea0003800200 */
.L_x_0:
[----:B0-----:R-:W2:Y:S01]  /*03e0*/  @!P1 LDG.E.64 R2, desc[UR4][R2.64+0x20] ;  /* 0x0000200402029981 */ /* 0x001ea2000c1e1b00 */
[----:B-1----:R-:W0:Y:S08]  /*03f0*/  LDC.64 R8, c[0x0][0x380] ;  /* 0x0000e000ff087b82 */ /* 0x002e300000000a00 */
[----:B------:R-:W1:Y:S08]  /*0400*/  @!P1 LDC.64 R6, c[0x0][0x388] ;  /* 0x0000e200ff069b82 */ /* 0x000e700000000a00 */
[----:B------:R-:W3:Y:S01]  /*0410*/  LDC.64 R12, c[0x0][0x388] ;  /* 0x0000e200ff0c7b82 */ /* 0x000ee20000000a00 */
[----:B0-----:R-:W-:-:S05]  /*0420*/  @!P1 IMAD.WIDE.U32 R10, R0, 0x8, R8 ;  /* 0x00000008000a9825 */ /* 0x001fca00078e0008 */
[----:B--2---:R0:W-:Y:S04]  /*0430*/  @!P1 STG.E.64 desc[UR4][R10.64], R2 ;  /* 0x000000020a009986 */ /* 0x0041e8000c101b04 */
[----:B-1----:R-:W2:Y:S01]  /*0440*/  @!P1 LDG.E.64 R6, desc[UR4][R6.64+0x20] ;  /* 0x0000200406069981 */ /* 0x002ea2000c1e1b00 */
[----:B------:R-:W1:Y:S01]  /*0450*/  @!P1 LDC.64 R8, c[0x0][0x390] ;  /* 0x0000e400ff089b82 */ /* 0x000e620000000a00 */
[----:B---3--:R-:W-:Y:S01]  /*0460*/  @!P1 IMAD.WIDE.U32 R12, R0, 0x8, R12 ;  /* 0x00000008000c9825 */ /* 0x008fe200078e000c */
[----:B------:R-:W-:-:S04]  /*0470*/  IADD3 R15, PT, PT, R4, -0x2, RZ ;  /* 0xfffffffe040f7810 */ /* 0x000fc80007ffe0ff */
[C---:B------:R-:W-:Y:S02]  /*0480*/  ISETP.NE.AND P0, PT, R0.reuse, R15, PT ;  /* 0x0000000f0000720c */ /* 0x040fe40003f05270 */
[----:B------:R-:W3:Y:S08]  /*0490*/  @!P1 LDC.64 R14, c[0x0][0x390] ;  /* 0x0000e400ff0e9b82 */ /* 0x000ef00000000a00 */
[----:B0-----:R-:W0:Y:S01]  /*04a0*/  LDC.64 R10, c[0x0][0x380] ;  /* 0x0000e000ff0a7b82 */ /* 0x001e220000000a00 */
[----:B--2---:R2:W-:Y:S04]  /*04b0*/  @!P1 STG.E.64 desc[UR4][R12.64], R6 ;  /* 0x000000060c009986 */ /* 0x0045e8000c101b04 */
[----:B-1----:R-:W4:Y:S03]  /*04c0*/  @!P1 LDG.E.64 R8, desc[UR4][R8.64+0x20] ;  /* 0x0000200408089981 */ /* 0x002f26000c1e1b00 */
[----:B------:R-:W1:Y:S01]  /*04d0*/  @!P0 LDC.64 R16, c[0x0][0x380] ;  /* 0x0000e000ff108b82 */ /* 0x000e620000000a00 */
[----:B---3--:R-:W-:-:S07]  /*04e0*/  @!P1 IMAD.WIDE.U32 R14, R0, 0x8, R14 ;  /* 0x00000008000e9825 */ /* 0x008fce00078e000e */
[----:B------:R-:W3:Y:S01]  /*04f0*/  @!P0 LDC.64 R18, c[0x0][0x388] ;  /* 0x0000e200ff128b82 */ /* 0x000ee20000000a00 */
[----:B0-----:R-:W-:-:S07]  /*0500*/  @!P0 IMAD.WIDE.U32 R10, R0, 0x8, R10 ;  /* 0x00000008000a8825 */ /* 0x001fce00078e000a */
[----:B--2---:R-:W0:Y:S01]  /*0510*/  LDC.64 R12, c[0x0][0x388] ;  /* 0x0000e200ff0c7b82 */ /* 0x004e220000000a00 */
[----:B----4-:R2:W-:Y:S04]  /*0520*/  @!P1 STG.E.64 desc[UR4][R14.64], R8 ;  /* 0x000000080e009986 */ /* 0x0105e8000c101b04 */
[----:B-1----:R-:W4:Y:S03]  /*0530*/  @!P0 LDG.E.64 R2, desc[UR4][R16.64+0x18] ;  /* 0x0000180410028981 */ /* 0x002f26000c1e1b00 */
[----:B------:R-:W1:Y:S01]  /*0540*/  @!P0 LDC.64 R20, c[0x0][0x390] ;  /* 0x0000e400ff148b82 */ /* 0x000e620000000a00 */
[----:B0-----:R-:W-:-:S07]  /*0550*/  @!P0 IMAD.WIDE.U32 R12, R0, 0x8, R12 ;  /* 0x00000008000c8825 */ /* 0x001fce00078e000c */
[----:B--2---:R-:W0:Y:S01]  /*0560*/  @!P0 LDC.64 R14, c[0x0][0x390] ;  /* 0x0000e400ff0e8b82 */ /* 0x004e220000000a00 */
[----:B----4-:R2:W-:Y:S04]  /*0570*/  @!P0 STG.E.64 desc[UR4][R10.64], R2 ;  /* 0x000000020a008986 */ /* 0x0105e8000c101b04 */
[----:B---3--:R-:W3:Y:S01]  /*0580*/  @!P0 LDG.E.64 R6, desc[UR4][R18.64+0x18] ;  /* 0x0000180412068981 */ /* 0x008ee2000c1e1b00 */
[----:B0-----:R-:W-:-:S03]  /*0590*/  @!P0 IMAD.WIDE.U32 R14, R0, 0x8, R14 ;  /* 0x00000008000e8825 */ /* 0x001fc600078e000e */
[----:B---3--:R2:W-:Y:S04]  /*05a0*/  @!P0 STG.E.64 desc[UR4][R12.64], R6 ;  /* 0x000000060c008986 */ /* 0x0085e8000c101b04 */
[----:B-1----:R-:W3:Y:S01]  /*05b0*/  @!P0 LDG.E.64 R8, desc[UR4][R20.64+0x18] ;  /* 0x0000180414088981 */ /* 0x002ee2000c1e1b00 */
[C---:B------:R-:W-:Y:S01]  /*05c0*/  ISETP.NE.AND P1, PT, R0.reuse, R5, PT ;  /* 0x000000050000720c */ /* 0x040fe20003f25270 */
[----:B------:R-:W-:Y:S01]  /*05d0*/  BSSY.RECONVERGENT B0, `(.L_x_2) ;  /* 0x0000013000007945 */ /* 0x000fe20003800200 */
[----:B------:R-:W-:Y:S01]  /*05e0*/  ISETP.NE.AND P2, PT, R0, 0x1, PT ;  /* 0x000000010000780c */ /* 0x000fe20003f45270 */
[----:B---3--:R2:W-:Y:S10]  /*05f0*/  @!P0 STG.E.64 desc[UR4][R14.64], R8 ;  /* 0x000000080e008986 */ /* 0x0085f4000c101b04 */
[----:B------:R-:W-:Y:S05]  /*0600*/  @P1 BRA `(.L_x_3) ;  /* 0x00000000003c1947 */ /* 0x000fea0003800000 */
[----:B--2---:R-:W0:Y:S08]  /*0610*/  LDC.64 R2, c[0x0][0x380] ;  /* 0x0000e000ff027b82 */ /* 0x004e300000000a00 */
[----:B------:R-:W1:Y:S08]  /*0620*/  LDC.64 R6, c[0x0][0x380] ;  /* 0x0000e000ff067b82 */ /* 0x000e700000000a00 */
[----:B------:R-:W2:Y:S01]  /*0630*/  LDC.64 R12, c[0x0][0x388] ;  /* 0x0000e200ff0c7b82 */ /* 0x000ea20000000a00 */
[----:B0-----:R-:W3:Y:S07]  /*0640*/  LDG.E.64 R2, desc[UR4][R2.64+0x10] ;  /* 0x0000100402027981 */ /* 0x001eee000c1e1b00 */
[----:B------:R-:W0:Y:S01]  /*0650*/  LDC.64 R8, c[0x0][0x388] ;  /* 0x0000e200ff087b82 */ /* 0x000e220000000a00 */
[----:B-1----:R-:W-:-:S07]  /*0660*/  IMAD.WIDE.U32 R10, R0, 0x8, R6 ;  /* 0x00000008000a7825 */ /* 0x002fce00078e0006 */
[----:B------:R-:W1:Y:S08]  /*0670*/  LDC.64 R16, c[0x0][0x390] ;  /* 0x0000e400ff107b82 */ /* 0x000e700000000a00 */
[----:B------:R-:W4:Y:S01]  /*0680*/  LDC.64 R18, c[0x0][0x390] ;  /* 0x0000e400ff127b82 */ /* 0x000f220000000a00 */
[----:B---3--:R3:W-:Y:S04]  /*0690*/  STG.E.64 desc[UR4][R10.64], R2 ;  /* 0x000000020a007986 */ /* 0x0087e8000c101b04 */
[----:B--2---:R-:W2:Y:S01]  /*06a0*/  LDG.E.64 R6, desc[UR4][R12.64+0x10] ;  /* 0x000010040c067981 */ /* 0x004ea2000c1e1b00 */
[----:B0-----:R-:W-:-:S05]  /*06b0*/  IMAD.WIDE.U32 R14, R0, 0x8, R8 ;  /* 0x00000008000e7825 */ /* 0x001fca00078e0008 */
[----:B--2---:R3:W-:Y:S04]  /*06c0*/  STG.E.64 desc[UR4][R14.64], R6 ;  /* 0x000000060e007986 */ /* 0x0047e8000c101b04 */
[----:B-1----:R-:W2:Y:S01]  /*06d0*/  LDG.E.64 R8, desc[UR4][R16.64+0x10] ;  /* 0x0000100410087981 */ /* 0x002ea2000c1e1b00 */
[----:B----4-:R-:W-:-:S05]  /*06e0*/  IMAD.WIDE.U32 R18, R0, 0x8, R18 ;  /* 0x0000000800127825 */ /* 0x010fca00078e0012 */
[----:B--2---:R3:W-:Y:S02]  /*06f0*/  STG.E.64 desc[UR4][R18.64], R8 ;  /* 0x0000000812007986 */ /* 0x0047e4000c101b04 */
.L_x_3:
[----:B------:R-:W-:Y:S05]  /*0700*/  BSYNC.RECONVERGENT B0 ;  /* 0x0000000000007941 */ /* 0x000fea0003800200 */
.L_x_2:
[----:B------:R-:W-:Y:S05]  /*0710*/  @!P2 BRA `(.L_x_4) ;  /* 0x000000000048a947 */ /* 0x000fea0003800000 */
[----:B------:R-:W-:-:S13]  /*0720*/  ISETP.NE.AND P0, PT, R0, RZ, PT ;  /* 0x000000ff0000720c */ /* 0x000fda0003f05270 */
[----:B------:R-:W-:Y:S05]  /*0730*/  @P0 EXIT ;  /* 0x000000000000094d */ /* 0x000fea0003800000 */
[----:B--23--:R-:W0:Y:S08]  /*0740*/  LDC.64 R2, c[0x0][0x380] ;  /* 0x0000e000ff027b82 */ /* 0x00ce300000000a00 */
[----:B------:R-:W1:Y:S08]  /*0750*/  LDC.64 R6, c[0x0][0x388] ;  /* 0x0000e200ff067b82 */ /* 0x000e700000000a00 */
[----:B------:R-:W2:Y:S01]  /*0760*/  LDC.64 R8, c[0x0][0x380] ;  /* 0x0000e000ff087b82 */ /* 0x000ea20000000a00 */
[----:B0-----:R-:W-:-:S07]  /*0770*/  IMAD.WIDE R2, R4, 0x8, R2 ;  /* 0x0000000804027825 */ /* 0x001fce00078e0202 */
[----:B------:R-:W0:Y:S01]  /*0780*/  LDC.64 R12, c[0x0][0x390] ;  /* 0x0000e400ff0c7b82 */ /* 0x000e220000000a00 */
[----:B------:R-:W2:Y:S01]  /*0790*/  LDG.E.64 R2, desc[UR4][R2.64+-0x28] ;  /* 0xffffd80402027981 */ /* 0x000ea2000c1e1b00 */
[----:B-1----:R-:W-:-:S06]  /*07a0*/  IMAD.WIDE R6, R4, 0x8, R6 ;  /* 0x0000000804067825 */ /* 0x002fcc00078e0206 */
[----:B------:R-:W1:Y:S01]  /*07b0*/  LDC.64 R10, c[0x0][0x388] ;  /* 0x0000e200ff0a7b82 */ /* 0x000e620000000a00 */
[----:B--2---:R-:W-:Y:S04]  /*07c0*/  STG.E.64 desc[UR4][R8.64], R2 ;  /* 0x0000000208007986 */ /* 0x004fe8000c101b04 */
[----:B------:R-:W1:Y:S01]  /*07d0*/  LDG.E.64 R6, desc[UR4][R6.64+-0x28] ;  /* 0xffffd80406067981 */ /* 0x000e62000c1e1b00 */
[----:B0-----:R-:W-:Y:S02]  /*07e0*/  IMAD.WIDE R4, R4, 0x8, R12 ;  /* 0x0000000804047825 */ /* 0x001fe400078e020c */
[----:B------:R-:W0:Y:S01]  /*07f0*/  LDC.64 R12, c[0x0][0x390] ;  /* 0x0000e400ff0c7b82 */ /* 0x000e220000000a00 */
[----:B-1----:R-:W-:Y:S04]  /*0800*/  STG.E.64 desc[UR4][R10.64], R6 ;  /* 0x000000060a007986 */ /* 0x002fe8000c101b04 */
[----:B------:R-:W0:Y:S04]  /*0810*/  LDG.E.64 R4, desc[UR4][R4.64+-0x28] ;  /* 0xffffd80404047981 */ /* 0x000e28000c1e1b00 */
[----:B0-----:R-:W-:Y:S01]  /*0820*/  STG.E.64 desc[UR4][R12.64], R4 ;  /* 0x000000040c007986 */ /* 0x001fe2000c101b04 */
[----:B------:R-:W-:Y:S05]  /*0830*/  EXIT ;  /* 0x000000000000794d */ /* 0x000fea0003800000 */
.L_x_4:
        /* <DEDUP_REMOVED lines=16> */
.L_x_5:
[----:B------:R-:W-:-:S00]  /*0940*/  BRA `(.L_x_5) ;  /* 0xfffffffc00fc7947 */ /* 0x000fc0000383ffff */
[----:B------:R-:W-:-:S00]  /*0950*/  NOP ;  /* 0x0000000000007918 */ /* 0x000fc00000000000 */
        /* <DEDUP_REMOVED lines=10> */
.L_x_6:


//--------------------- .nv.shared.reserved.0     --------------------------
	.section	.nv.shared.reserved.0,"aw",@nobits
	.weak		__nv_reservedSMEM_offset_0_alias
	.size		__nv_reservedSMEM_offset_0_alias, 0, 64
	.other		__nv_reservedSMEM_offset_0_alias,@"STO_CUDA_RESERVED_SHARED STV_DEFAULT"
__nv_reservedSMEM_offset_0_alias:
	.zero		0
	.zero		64


//--------------------- .nv.constant0._Z12efieldKernelPdS_S_S_S_S_S_S_S_S_S_id --------------------------
	.section	.nv.constant0._Z12efieldKernelPdS_S_S_S_S_S_S_S_S_S_id,"a",@progbits
	.sectionflags	@""
	.align	4
.nv.constant0._Z12efieldKernelPdS_S_S_S_S_S_S_S_S_S_id:
	.zero		1000


//--------------------- SYMBOLS --------------------------

	.type		.nv.reservedSmem.offset0,@object
	.size		.nv.reservedSmem.offset0,0x4
